//
// Generated by NVIDIA NVVM Compiler
//
// Compiler Build ID: CL-36424714
// Cuda compilation tools, release 13.0, V13.0.88
// Based on NVVM 20.0.0
//

.version 9.0
.target sm_100
.address_size 64

	// .globl	_Z9matrixAddPfS_S_

.visible .entry _Z9matrixAddPfS_S_(
	.param .u64 .ptr .align 1 _Z9matrixAddPfS_S__param_0,
	.param .u64 .ptr .align 1 _Z9matrixAddPfS_S__param_1,
	.param .u64 .ptr .align 1 _Z9matrixAddPfS_S__param_2
)
{
	.reg .b32 	%r<5>;
	.reg .b32 	%f<4>;
	.reg .b64 	%rd<11>;

	ld.param.u64 	%rd1, [_Z9matrixAddPfS_S__param_0];
	ld.param.u64 	%rd2, [_Z9matrixAddPfS_S__param_1];
	ld.param.u64 	%rd3, [_Z9matrixAddPfS_S__param_2];
	cvta.to.global.u64 	%rd4, %rd3;
	cvta.to.global.u64 	%rd5, %rd2;
	cvta.to.global.u64 	%rd6, %rd1;
	mov.u32 	%r1, %tid.y;
	mov.u32 	%r2, %tid.x;
	shl.b32 	%r3, %r1, 1;
	add.s32 	%r4, %r3, %r2;
	mul.wide.u32 	%rd7, %r4, 4;
	add.s64 	%rd8, %rd6, %rd7;
	ld.global.f32 	%f1, [%rd8];
	add.s64 	%rd9, %rd5, %rd7;
	ld.global.f32 	%f2, [%rd9];
	add.f32 	%f3, %f1, %f2;
	add.s64 	%rd10, %rd4, %rd7;
	st.global.f32 	[%rd10], %f3;
	ret;

}


// ===== COMPILED SASS (sm_100) =====

	.target	sm_100

	.elftype	@"ET_EXEC"


//--------------------- .note.nv.tkinfo           --------------------------
	.section	.note.nv.tkinfo,"",@"SHT_NOTE"
	.sectionflags	@"SHF_NOTE_NV_TKINFO"
	.tkinfo
        /*0018*/ 	.word	0x00000002
        /*0030*/ 	.string	""
        /*0030*/ 	.string	"ptxas"
        /*0030*/ 	.string	"Cuda compilation tools, release 13.0, V13.0.88"
        /*0030*/ 	.string	"Build cuda_13.0.r13.0/compiler.36424714_0"
        /*0030*/ 	.string	"-arch sm_100 -m 64 "



//--------------------- .note.nv.cuinfo           --------------------------
	.section	.note.nv.cuinfo,"",@"SHT_NOTE"
	.sectionflags	@"SHF_NOTE_NV_CUINFO"
        /*0018*/ 	.short	0x0002
        /*001a*/ 	.short	0x0064
        /*001c*/ 	.short	0x0082
	.zero		2


//--------------------- .nv.info                  --------------------------
	.section	.nv.info,"",@"SHT_CUDA_INFO"
	.align	4


	//----- nvinfo : EIATTR_REGCOUNT
	.align		4
        /*0000*/ 	.byte	0x04, 0x2f
        /*0002*/ 	.short	(.L_1 - .L_0)
	.align		4
.L_0:
        /*0004*/ 	.word	index@(_Z9matrixAddPfS_S_)
        /*0008*/ 	.word	0x0000000c


	//----- nvinfo : EIATTR_FRAME_SIZE
	.align		4
.L_1:
        /*000c*/ 	.byte	0x04, 0x11
        /*000e*/ 	.short	(.L_3 - .L_2)
	.align		4
.L_2:
        /*0010*/ 	.word	index@(_Z9matrixAddPfS_S_)
        /*0014*/ 	.word	0x00000000


	//----- nvinfo : EIATTR_MIN_STACK_SIZE
	.align		4
.L_3:
        /*0018*/ 	.byte	0x04, 0x12
        /*001a*/ 	.short	(.L_5 - .L_4)
	.align		4
.L_4:
        /*001c*/ 	.word	index@(_Z9matrixAddPfS_S_)
        /*0020*/ 	.word	0x00000000
.L_5:


//--------------------- .nv.compat                --------------------------
	.section	.nv.compat,"",@"SHT_CUDA_COMPAT_INFO"
	.align	4
        /*0000*/ 	.byte	0x02, 0x09, 0x00, 0x00, 0x02, 0x02, 0x01, 0x00, 0x02, 0x05, 0x05, 0x00, 0x03, 0x07, 0x01, 0x01
        /*0010*/ 	.byte	0x02, 0x03, 0x00, 0x00, 0x02, 0x06, 0x01, 0x00, 0x04, 0x0b, 0x08, 0x00, 0x09, 0x00, 0x00, 0x00
        /*0020*/ 	.byte	0x00, 0x00, 0x00, 0x00


//--------------------- .nv.info._Z9matrixAddPfS_S_ --------------------------
	.section	.nv.info._Z9matrixAddPfS_S_,"",@"SHT_CUDA_INFO"
	.sectionflags	@""
	.align	4


	//----- nvinfo : EIATTR_CUDA_API_VERSION
	.align		4
        /*0000*/ 	.byte	0x04, 0x37
        /*0002*/ 	.short	(.L_7 - .L_6)
.L_6:
        /*0004*/ 	.word	0x00000082


	//----- nvinfo : EIATTR_KPARAM_INFO
	.align		4
.L_7:
        /*0008*/ 	.byte	0x04, 0x17
        /*000a*/ 	.short	(.L_9 - .L_8)
.L_8:
        /*000c*/ 	.word	0x00000000
        /*0010*/ 	.short	0x0002
        /*0012*/ 	.short	0x0010
        /*0014*/ 	.byte	0x00, 0xf5, 0x21, 0x00


	//----- nvinfo : EIATTR_KPARAM_INFO
	.align		4
.L_9:
        /*0018*/ 	.byte	0x04, 0x17
        /*001a*/ 	.short	(.L_11 - .L_10)
.L_10:
        /*001c*/ 	.word	0x00000000
        /*0020*/ 	.short	0x0001
        /*0022*/ 	.short	0x0008
        /*0024*/ 	.byte	0x00, 0xf5, 0x21, 0x00


	//----- nvinfo : EIATTR_KPARAM_INFO
	.align		4
.L_11:
        /*0028*/ 	.byte	0x04, 0x17
        /*002a*/ 	.short	(.L_13 - .L_12)
.L_12:
        /*002c*/ 	.word	0x00000000
        /*0030*/ 	.short	0x0000
        /*0032*/ 	.short	0x0000
        /*0034*/ 	.byte	0x00, 0xf5, 0x21, 0x00


	//----- nvinfo : EIATTR_SPARSE_MMA_MASK
	.align		4
.L_13:
        /*0038*/ 	.byte	0x03, 0x50
        /*003a*/ 	.short	0x0000


	//----- nvinfo : EIATTR_MAXREG_COUNT
	.align		4
        /*003c*/ 	.byte	0x03, 0x1b
        /*003e*/ 	.short	0x00ff


	//----- nvinfo : EIATTR_MERCURY_ISA_VERSION
	.align		4
        /*0040*/ 	.byte	0x03, 0x5f
        /*0042*/ 	.short	0x0101


	//----- nvinfo : EIATTR_VRC_CTA_INIT_COUNT
	.align		4
        /*0044*/ 	.byte	0x02, 0x4a
	.zero		1
	.zero		1


	//----- nvinfo : EIATTR_EXIT_INSTR_OFFSETS
	.align		4
        /*0048*/ 	.byte	0x04, 0x1c
        /*004a*/ 	.short	(.L_15 - .L_14)


	//   ....[0]....
.L_14:
        /*004c*/ 	.word	0x000000f0


	//----- nvinfo : EIATTR_CBANK_PARAM_SIZE
	.align		4
.L_15:
        /*0050*/ 	.byte	0x03, 0x19
        /*0052*/ 	.short	0x0018


	//----- nvinfo : EIATTR_PARAM_CBANK
	.align		4
        /*0054*/ 	.byte	0x04, 0x0a
        /*0056*/ 	.short	(.L_17 - .L_16)
	.align		4
.L_16:
        /*0058*/ 	.word	index@(.nv.constant0._Z9matrixAddPfS_S_)
        /*005c*/ 	.short	0x0380
        /*005e*/ 	.short	0x0018


	//----- nvinfo : EIATTR_SW_WAR
	.align		4
.L_17:
        /*0060*/ 	.byte	0x04, 0x36
        /*0062*/ 	.short	(.L_19 - .L_18)
.L_18:
        /*0064*/ 	.word	0x00000008
.L_19:


//--------------------- .nv.callgraph             --------------------------
	.section	.nv.callgraph,"",@"SHT_CUDA_CALLGRAPH"
	.align	4
	.sectionentsize	8
	.align		4
        /*0000*/ 	.word	0x00000000
	.align		4
        /*0004*/ 	.word	0xffffffff
	.align		4
        /*0008*/ 	.word	0x00000000
	.align		4
        /*000c*/ 	.word	0xfffffffe
	.align		4
        /*0010*/ 	.word	0x00000000
	.align		4
        /*0014*/ 	.word	0xfffffffd
	.align		4
        /*0018*/ 	.word	0x00000000
	.align		4
        /*001c*/ 	.word	0xfffffffc


//--------------------- .text._Z9matrixAddPfS_S_  --------------------------
	.section	.text._Z9matrixAddPfS_S_,"ax",@progbits
	.align	128
        .global         _Z9matrixAddPfS_S_
        .type           _Z9matrixAddPfS_S_,@function
        .size           _Z9matrixAddPfS_S_,(.L_x_1 - _Z9matrixAddPfS_S_)
        .other          _Z9matrixAddPfS_S_,@"STO_CUDA_ENTRY STV_DEFAULT"
_Z9matrixAddPfS_S_:
.text._Z9matrixAddPfS_S_:
[----:B------:R-:W-:Y:S01]  /*0000*/  LDC R1, c[0x0][0x37c] ;  /* 0x0000df00ff017b82 */ /* 0x000fe20000000800 */
[----:B------:R-:W0:Y:S07]  /*0010*/  S2R R9, SR_TID.Y ;  /* 0x0000000000097919 */ /* 0x000e2e0000002200 */
[----:B------:R-:W1:Y:S01]  /*0020*/  LDC.64 R2, c[0x0][0x380] ;  /* 0x0000e000ff027b82 */ /* 0x000e620000000a00 */
[----:B------:R-:W2:Y:S01]  /*0030*/  LDCU.64 UR4, c[0x0][0x358] ;  /* 0x00006b00ff0477ac */ /* 0x000ea20008000a00 */
[----:B------:R-:W0:Y:S06]  /*0040*/  S2R R0, SR_TID.X ;  /* 0x0000000000007919 */ /* 0x000e2c0000002100 */
[----:B------:R-:W3:Y:S08]  /*0050*/  LDC.64 R4, c[0x0][0x388] ;  /* 0x0000e200ff047b82 */ /* 0x000ef00000000a00 */
[----:B------:R-:W4:Y:S01]  /*0060*/  LDC.64 R6, c[0x0][0x390] ;  /* 0x0000e400ff067b82 */ /* 0x000f220000000a00 */
[----:B0-----:R-:W-:-:S05]  /*0070*/  LEA R9, R9, R0, 0x1 ;  /* 0x0000000009097211 */ /* 0x001fca00078e08ff */
[----:B-1----:R-:W-:-:S04]  /*0080*/  IMAD.WIDE.U32 R2, R9, 0x4, R2 ;  /* 0x0000000409027825 */ /* 0x002fc800078e0002 */
[C---:B---3--:R-:W-:Y:S02]  /*0090*/  IMAD.WIDE.U32 R4, R9.reuse, 0x4, R4 ;  /* 0x0000000409047825 */ /* 0x048fe400078e0004 */
[----:B--2---:R-:W2:Y:S04]  /*00a0*/  LDG.E R2, desc[UR4][R2.64] ;  /* 0x0000000402027981 */ /* 0x004ea8000c1e1900 */
[----:B------:R-:W2:Y:S01]  /*00b0*/  LDG.E R5, desc[UR4][R4.64] ;  /* 0x0000000404057981 */ /* 0x000ea2000c1e1900 */
[----:B----4-:R-:W-:-:S04]  /*00c0*/  IMAD.WIDE.U32 R6, R9, 0x4, R6 ;  /* 0x0000000409067825 */ /* 0x010fc800078e0006 */
[----:B--2---:R-:W-:-:S05]  /*00d0*/  FADD R9, R2, R5 ;  /* 0x0000000502097221 */ /* 0x004fca0000000000 */
[----:B------:R-:W-:Y:S01]  /*00e0*/  STG.E desc[UR4][R6.64], R9 ;  /* 0x0000000906007986 */ /* 0x000fe2000c101904 */
[----:B------:R-:W-:Y:S05]  /*00f0*/  EXIT ;  /* 0x000000000000794d */ /* 0x000fea0003800000 */
.L_x_0:
[----:B------:R-:W-:-:S00]  /*0100*/  BRA `(.L_x_0) ;  /* 0xfffffffc00fc7947 */ /* 0x000fc0000383ffff */
[----:B------:R-:W-:-:S00]  /*0110*/  NOP ;  /* 0x0000000000007918 */ /* 0x000fc00000000000 */
        /* <DEDUP_REMOVED lines=14> */
.L_x_1:


//--------------------- .nv.shared.reserved.0     --------------------------
	.section	.nv.shared.reserved.0,"aw",@nobits
	.weak		__nv_reservedSMEM_offset_0_alias
	.size		__nv_reservedSMEM_offset_0_alias, 0, 64
	.other		__nv_reservedSMEM_offset_0_alias,@"STO_CUDA_RESERVED_SHARED STV_DEFAULT"
__nv_reservedSMEM_offset_0_alias:
	.zero		0
	.zero		64


//--------------------- .nv.constant0._Z9matrixAddPfS_S_ --------------------------
	.section	.nv.constant0._Z9matrixAddPfS_S_,"a",@progbits
	.sectionflags	@""
	.align	4
.nv.constant0._Z9matrixAddPfS_S_:
	.zero		920


//--------------------- SYMBOLS --------------------------

	.type		.nv.reservedSmem.offset0,@object
	.size		.nv.reservedSmem.offset0,0x4
